//
// Generated by NVIDIA NVVM Compiler
//
// Compiler Build ID: CL-36424714
// Cuda compilation tools, release 13.0, V13.0.88
// Based on NVVM 20.0.0
//

.version 9.0
.target sm_100
.address_size 64

	// .globl	simpleBfs

.visible .entry simpleBfs(
	.param .u32 simpleBfs_param_0,
	.param .u32 simpleBfs_param_1,
	.param .u64 .ptr .align 1 simpleBfs_param_2,
	.param .u64 .ptr .align 1 simpleBfs_param_3,
	.param .u64 .ptr .align 1 simpleBfs_param_4,
	.param .u64 .ptr .align 1 simpleBfs_param_5,
	.param .u64 .ptr .align 1 simpleBfs_param_6,
	.param .u64 .ptr .align 1 simpleBfs_param_7
)
{
	.reg .pred 	%p<7>;
	.reg .b32 	%r<35>;
	.reg .b64 	%rd<24>;

	ld.param.u32 	%r17, [simpleBfs_param_0];
	ld.param.u32 	%r16, [simpleBfs_param_1];
	ld.param.u64 	%rd8, [simpleBfs_param_2];
	ld.param.u64 	%rd9, [simpleBfs_param_3];
	ld.param.u64 	%rd10, [simpleBfs_param_4];
	ld.param.u64 	%rd13, [simpleBfs_param_5];
	ld.param.u64 	%rd11, [simpleBfs_param_6];
	ld.param.u64 	%rd12, [simpleBfs_param_7];
	cvta.to.global.u64 	%rd1, %rd13;
	mov.u32 	%r18, %ctaid.x;
	mov.u32 	%r19, %ntid.x;
	mov.u32 	%r20, %tid.x;
	mad.lo.s32 	%r1, %r18, %r19, %r20;
	setp.ge.s32 	%p1, %r1, %r17;
	@%p1 bra 	$L__BB0_9;
	mul.wide.s32 	%rd14, %r1, 4;
	add.s64 	%rd2, %rd1, %rd14;
	ld.global.u32 	%r21, [%rd2];
	setp.ne.s32 	%p2, %r21, %r16;
	@%p2 bra 	$L__BB0_9;
	cvta.to.global.u64 	%rd15, %rd9;
	add.s64 	%rd3, %rd15, %rd14;
	cvta.to.global.u64 	%rd17, %rd10;
	add.s64 	%rd4, %rd17, %rd14;
	ld.global.u32 	%r32, [%rd4];
	setp.lt.s32 	%p3, %r32, 1;
	@%p3 bra 	$L__BB0_9;
	ld.global.u32 	%r33, [%rd3];
	cvta.to.global.u64 	%rd5, %rd8;
	cvta.to.global.u64 	%rd6, %rd11;
	mov.b32 	%r34, 0;
	mov.u32 	%r30, %r33;
$L__BB0_4:
	mul.wide.s32 	%rd18, %r30, 4;
	add.s64 	%rd19, %rd5, %rd18;
	ld.global.u32 	%r8, [%rd19];
	ld.global.u32 	%r23, [%rd2];
	add.s32 	%r9, %r23, 1;
	mul.wide.s32 	%rd20, %r8, 4;
	add.s64 	%rd7, %rd1, %rd20;
	ld.global.u32 	%r24, [%rd7];
	setp.ge.s32 	%p4, %r9, %r24;
	@%p4 bra 	$L__BB0_6;
	st.global.u32 	[%rd7], %r9;
	add.s64 	%rd22, %rd6, %rd20;
	st.global.u32 	[%rd22], %r1;
	ld.global.u32 	%r33, [%rd3];
	ld.global.u32 	%r32, [%rd4];
	mov.b32 	%r34, 1;
$L__BB0_6:
	add.s32 	%r30, %r30, 1;
	add.s32 	%r26, %r32, %r33;
	setp.lt.s32 	%p5, %r30, %r26;
	@%p5 bra 	$L__BB0_4;
	setp.eq.s32 	%p6, %r34, 0;
	@%p6 bra 	$L__BB0_9;
	cvta.to.global.u64 	%rd23, %rd12;
	mov.b32 	%r27, 1;
	st.global.u32 	[%rd23], %r27;
$L__BB0_9:
	ret;

}


// ===== COMPILED SASS (sm_100) =====

	.target	sm_100

	.elftype	@"ET_EXEC"


//--------------------- .note.nv.tkinfo           --------------------------
	.section	.note.nv.tkinfo,"",@"SHT_NOTE"
	.sectionflags	@"SHF_NOTE_NV_TKINFO"
	.tkinfo
        /*0018*/ 	.word	0x00000002
        /*0030*/ 	.string	""
        /*0030*/ 	.string	"ptxas"
        /*0030*/ 	.string	"Cuda compilation tools, release 13.0, V13.0.88"
        /*0030*/ 	.string	"Build cuda_13.0.r13.0/compiler.36424714_0"
        /*0030*/ 	.string	"-arch sm_100 -m 64 "



//--------------------- .note.nv.cuinfo           --------------------------
	.section	.note.nv.cuinfo,"",@"SHT_NOTE"
	.sectionflags	@"SHF_NOTE_NV_CUINFO"
        /*0018*/ 	.short	0x0002
        /*001a*/ 	.short	0x0064
        /*001c*/ 	.short	0x0082
	.zero		2


//--------------------- .nv.info                  --------------------------
	.section	.nv.info,"",@"SHT_CUDA_INFO"
	.align	4


	//----- nvinfo : EIATTR_REGCOUNT
	.align		4
        /*0000*/ 	.byte	0x04, 0x2f
        /*0002*/ 	.short	(.L_1 - .L_0)
	.align		4
.L_0:
        /*0004*/ 	.word	index@(simpleBfs)
        /*0008*/ 	.word	0x0000001a


	//----- nvinfo : EIATTR_FRAME_SIZE
	.align		4
.L_1:
        /*000c*/ 	.byte	0x04, 0x11
        /*000e*/ 	.short	(.L_3 - .L_2)
	.align		4
.L_2:
        /*0010*/ 	.word	index@(simpleBfs)
        /*0014*/ 	.word	0x00000000


	//----- nvinfo : EIATTR_MIN_STACK_SIZE
	.align		4
.L_3:
        /*0018*/ 	.byte	0x04, 0x12
        /*001a*/ 	.short	(.L_5 - .L_4)
	.align		4
.L_4:
        /*001c*/ 	.word	index@(simpleBfs)
        /*0020*/ 	.word	0x00000000
.L_5:


//--------------------- .nv.compat                --------------------------
	.section	.nv.compat,"",@"SHT_CUDA_COMPAT_INFO"
	.align	4
        /*0000*/ 	.byte	0x02, 0x09, 0x00, 0x00, 0x02, 0x02, 0x01, 0x00, 0x02, 0x05, 0x05, 0x00, 0x03, 0x07, 0x01, 0x01
        /*0010*/ 	.byte	0x02, 0x03, 0x00, 0x00, 0x02, 0x06, 0x01, 0x00, 0x04, 0x0b, 0x08, 0x00, 0x09, 0x00, 0x00, 0x00
        /*0020*/ 	.byte	0x00, 0x00, 0x00, 0x00


//--------------------- .nv.info.simpleBfs        --------------------------
	.section	.nv.info.simpleBfs,"",@"SHT_CUDA_INFO"
	.sectionflags	@""
	.align	4


	//----- nvinfo : EIATTR_CUDA_API_VERSION
	.align		4
        /*0000*/ 	.byte	0x04, 0x37
        /*0002*/ 	.short	(.L_7 - .L_6)
.L_6:
        /*0004*/ 	.word	0x00000082


	//----- nvinfo : EIATTR_KPARAM_INFO
	.align		4
.L_7:
        /*0008*/ 	.byte	0x04, 0x17
        /*000a*/ 	.short	(.L_9 - .L_8)
.L_8:
        /*000c*/ 	.word	0x00000000
        /*0010*/ 	.short	0x0007
        /*0012*/ 	.short	0x0030
        /*0014*/ 	.byte	0x00, 0xf5, 0x21, 0x00


	//----- nvinfo : EIATTR_KPARAM_INFO
	.align		4
.L_9:
        /*0018*/ 	.byte	0x04, 0x17
        /*001a*/ 	.short	(.L_11 - .L_10)
.L_10:
        /*001c*/ 	.word	0x00000000
        /*0020*/ 	.short	0x0006
        /*0022*/ 	.short	0x0028
        /*0024*/ 	.byte	0x00, 0xf5, 0x21, 0x00


	//----- nvinfo : EIATTR_KPARAM_INFO
	.align		4
.L_11:
        /*0028*/ 	.byte	0x04, 0x17
        /*002a*/ 	.short	(.L_13 - .L_12)
.L_12:
        /*002c*/ 	.word	0x00000000
        /*0030*/ 	.short	0x0005
        /*0032*/ 	.short	0x0020
        /*0034*/ 	.byte	0x00, 0xf5, 0x21, 0x00


	//----- nvinfo : EIATTR_KPARAM_INFO
	.align		4
.L_13:
        /*0038*/ 	.byte	0x04, 0x17
        /*003a*/ 	.short	(.L_15 - .L_14)
.L_14:
        /*003c*/ 	.word	0x00000000
        /*0040*/ 	.short	0x0004
        /*0042*/ 	.short	0x0018
        /*0044*/ 	.byte	0x00, 0xf5, 0x21, 0x00


	//----- nvinfo : EIATTR_KPARAM_INFO
	.align		4
.L_15:
        /*0048*/ 	.byte	0x04, 0x17
        /*004a*/ 	.short	(.L_17 - .L_16)
.L_16:
        /*004c*/ 	.word	0x00000000
        /*0050*/ 	.short	0x0003
        /*0052*/ 	.short	0x0010
        /*0054*/ 	.byte	0x00, 0xf5, 0x21, 0x00


	//----- nvinfo : EIATTR_KPARAM_INFO
	.align		4
.L_17:
        /*0058*/ 	.byte	0x04, 0x17
        /*005a*/ 	.short	(.L_19 - .L_18)
.L_18:
        /*005c*/ 	.word	0x00000000
        /*0060*/ 	.short	0x0002
        /*0062*/ 	.short	0x0008
        /*0064*/ 	.byte	0x00, 0xf5, 0x21, 0x00


	//----- nvinfo : EIATTR_KPARAM_INFO
	.align		4
.L_19:
        /*0068*/ 	.byte	0x04, 0x17
        /*006a*/ 	.short	(.L_21 - .L_20)
.L_20:
        /*006c*/ 	.word	0x00000000
        /*0070*/ 	.short	0x0001
        /*0072*/ 	.short	0x0004
        /*0074*/ 	.byte	0x00, 0xf0, 0x11, 0x00


	//----- nvinfo : EIATTR_KPARAM_INFO
	.align		4
.L_21:
        /*0078*/ 	.byte	0x04, 0x17
        /*007a*/ 	.short	(.L_23 - .L_22)
.L_22:
        /*007c*/ 	.word	0x00000000
        /*0080*/ 	.short	0x0000
        /*0082*/ 	.short	0x0000
        /*0084*/ 	.byte	0x00, 0xf0, 0x11, 0x00


	//----- nvinfo : EIATTR_SPARSE_MMA_MASK
	.align		4
.L_23:
        /*0088*/ 	.byte	0x03, 0x50
        /*008a*/ 	.short	0x0000


	//----- nvinfo : EIATTR_MAXREG_COUNT
	.align		4
        /*008c*/ 	.byte	0x03, 0x1b
        /*008e*/ 	.short	0x00ff


	//----- nvinfo : EIATTR_MERCURY_ISA_VERSION
	.align		4
        /*0090*/ 	.byte	0x03, 0x5f
        /*0092*/ 	.short	0x0101


	//----- nvinfo : EIATTR_VRC_CTA_INIT_COUNT
	.align		4
        /*0094*/ 	.byte	0x02, 0x4a
	.zero		1
	.zero		1


	//----- nvinfo : EIATTR_EXIT_INSTR_OFFSETS
	.align		4
        /*0098*/ 	.byte	0x04, 0x1c
        /*009a*/ 	.short	(.L_25 - .L_24)


	//   ....[0]....
.L_24:
        /*009c*/ 	.word	0x00000070


	//   ....[1]....
        /*00a0*/ 	.word	0x000000e0


	//   ....[2]....
        /*00a4*/ 	.word	0x00000140


	//   ....[3]....
        /*00a8*/ 	.word	0x00000330


	//   ....[4]....
        /*00ac*/ 	.word	0x00000370


	//----- nvinfo : EIATTR_CRS_STACK_SIZE
	.align		4
.L_25:
        /*00b0*/ 	.byte	0x04, 0x1e
        /*00b2*/ 	.short	(.L_27 - .L_26)
.L_26:
        /*00b4*/ 	.word	0x00000000


	//----- nvinfo : EIATTR_CBANK_PARAM_SIZE
	.align		4
.L_27:
        /*00b8*/ 	.byte	0x03, 0x19
        /*00ba*/ 	.short	0x0038


	//----- nvinfo : EIATTR_PARAM_CBANK
	.align		4
        /*00bc*/ 	.byte	0x04, 0x0a
        /*00be*/ 	.short	(.L_29 - .L_28)
	.align		4
.L_28:
        /*00c0*/ 	.word	index@(.nv.constant0.simpleBfs)
        /*00c4*/ 	.short	0x0380
        /*00c6*/ 	.short	0x0038


	//----- nvinfo : EIATTR_SW_WAR
	.align		4
.L_29:
        /*00c8*/ 	.byte	0x04, 0x36
        /*00ca*/ 	.short	(.L_31 - .L_30)
.L_30:
        /*00cc*/ 	.word	0x00000008
.L_31:


//--------------------- .nv.callgraph             --------------------------
	.section	.nv.callgraph,"",@"SHT_CUDA_CALLGRAPH"
	.align	4
	.sectionentsize	8
	.align		4
        /*0000*/ 	.word	0x00000000
	.align		4
        /*0004*/ 	.word	0xffffffff
	.align		4
        /*0008*/ 	.word	0x00000000
	.align		4
        /*000c*/ 	.word	0xfffffffe
	.align		4
        /*0010*/ 	.word	0x00000000
	.align		4
        /*0014*/ 	.word	0xfffffffd
	.align		4
        /*0018*/ 	.word	0x00000000
	.align		4
        /*001c*/ 	.word	0xfffffffc


//--------------------- .text.simpleBfs           --------------------------
	.section	.text.simpleBfs,"ax",@progbits
	.align	128
        .global         simpleBfs
        .type           simpleBfs,@function
        .size           simpleBfs,(.L_x_5 - simpleBfs)
        .other          simpleBfs,@"STO_CUDA_ENTRY STV_DEFAULT"
simpleBfs:
.text.simpleBfs:
[----:B------:R-:W-:Y:S01]  /*0000*/  LDC R1, c[0x0][0x37c] ;  /* 0x0000df00ff017b82 */ /* 0x000fe20000000800 */
[----:B------:R-:W0:Y:S07]  /*0010*/  S2R R3, SR_TID.X ;  /* 0x0000000000037919 */ /* 0x000e2e0000002100 */
[----:B------:R-:W0:Y:S01]  /*0020*/  S2UR UR4, SR_CTAID.X ;  /* 0x00000000000479c3 */ /* 0x000e220000002500 */
[----:B------:R-:W1:Y:S07]  /*0030*/  LDCU UR5, c[0x0][0x380] ;  /* 0x00007000ff0577ac */ /* 0x000e6e0008000800 */
[----:B------:R-:W0:Y:S02]  /*0040*/  LDC R0, c[0x0][0x360] ;  /* 0x0000d800ff007b82 */ /* 0x000e240000000800 */
[----:B0-----:R-:W-:-:S05]  /*0050*/  IMAD R0, R0, UR4, R3 ;  /* 0x0000000400007c24 */ /* 0x001fca000f8e0203 */
[----:B-1----:R-:W-:-:S13]  /*0060*/  ISETP.GE.AND P0, PT, R0, UR5, PT ;  /* 0x0000000500007c0c */ /* 0x002fda000bf06270 */
[----:B------:R-:W-:Y:S05]  /*0070*/  @P0 EXIT ;  /* 0x000000000000094d */ /* 0x000fea0003800000 */
[----:B------:R-:W0:Y:S01]  /*0080*/  LDC.64 R2, c[0x0][0x3a0] ;  /* 0x0000e800ff027b82 */ /* 0x000e220000000a00 */
[----:B------:R-:W1:Y:S01]  /*0090*/  LDCU.64 UR4, c[0x0][0x358] ;  /* 0x00006b00ff0477ac */ /* 0x000e620008000a00 */
[----:B------:R-:W2:Y:S01]  /*00a0*/  LDCU UR6, c[0x0][0x384] ;  /* 0x00007080ff0677ac */ /* 0x000ea20008000800 */
[----:B0-----:R-:W-:-:S05]  /*00b0*/  IMAD.WIDE R2, R0, 0x4, R2 ;  /* 0x0000000400027825 */ /* 0x001fca00078e0202 */
[----:B-1----:R-:W2:Y:S02]  /*00c0*/  LDG.E R4, desc[UR4][R2.64] ;  /* 0x0000000402047981 */ /* 0x002ea4000c1e1900 */
[----:B--2---:R-:W-:-:S13]  /*00d0*/  ISETP.NE.AND P0, PT, R4, UR6, PT ;  /* 0x0000000604007c0c */ /* 0x004fda000bf05270 */
[----:B------:R-:W-:Y:S05]  /*00e0*/  @P0 EXIT ;  /* 0x000000000000094d */ /* 0x000fea0003800000 */
[----:B------:R-:W0:Y:S08]  /*00f0*/  LDC.64 R4, c[0x0][0x398] ;  /* 0x0000e600ff047b82 */ /* 0x000e300000000a00 */
[----:B------:R-:W1:Y:S01]  /*0100*/  LDC.64 R6, c[0x0][0x390] ;  /* 0x0000e400ff067b82 */ /* 0x000e620000000a00 */
[----:B0-----:R-:W-:-:S05]  /*0110*/  IMAD.WIDE R4, R0, 0x4, R4 ;  /* 0x0000000400047825 */ /* 0x001fca00078e0204 */
[----:B------:R-:W2:Y:S02]  /*0120*/  LDG.E R14, desc[UR4][R4.64] ;  /* 0x00000004040e7981 */ /* 0x000ea4000c1e1900 */
[----:B--2---:R-:W-:-:S13]  /*0130*/  ISETP.GE.AND P0, PT, R14, 0x1, PT ;  /* 0x000000010e00780c */ /* 0x004fda0003f06270 */
[----:B-1----:R-:W-:Y:S05]  /*0140*/  @!P0 EXIT ;  /* 0x000000000000894d */ /* 0x002fea0003800000 */
[----:B------:R-:W-:Y:S01]  /*0150*/  IMAD.WIDE R6, R0, 0x4, R6 ;  /* 0x0000000400067825 */ /* 0x000fe200078e0206 */
[----:B------:R-:W0:Y:S04]  /*0160*/  LDC.64 R8, c[0x0][0x3a0] ;  /* 0x0000e800ff087b82 */ /* 0x000e280000000a00 */
[----:B------:R-:W2:Y:S01]  /*0170*/  LDG.E R19, desc[UR4][R6.64] ;  /* 0x0000000406137981 */ /* 0x000ea2000c1e1900 */
[----:B------:R-:W-:Y:S01]  /*0180*/  BSSY.RECONVERGENT B0, `(.L_x_0) ;  /* 0x000001a000007945 */ /* 0x000fe20003800200 */
[----:B------:R-:W-:Y:S01]  /*0190*/  PLOP3.LUT P0, PT, PT, PT, PT, 0x8, 0x80 ;  /* 0x000000000080781c */ /* 0x000fe20003f0e170 */
[----:B------:R-:W-:Y:S01]  /*01a0*/  IMAD.MOV.U32 R18, RZ, RZ, R14 ;  /* 0x000000ffff127224 */ /* 0x000fe200078e000e */
[----:B------:R-:W1:Y:S08]  /*01b0*/  LDC.64 R10, c[0x0][0x388] ;  /* 0x0000e200ff0a7b82 */ /* 0x000e700000000a00 */
[----:B------:R-:W3:Y:S02]  /*01c0*/  LDC.64 R12, c[0x0][0x3a8] ;  /* 0x0000ea00ff0c7b82 */ /* 0x000ee40000000a00 */
[----:B0123--:R-:W-:-:S07]  /*01d0*/  IMAD.MOV.U32 R21, RZ, RZ, R19 ;  /* 0x000000ffff157224 */ /* 0x00ffce00078e0013 */
.L_x_3:
[----:B------:R-:W-:Y:S01]  /*01e0*/  IMAD.WIDE R16, R21, 0x4, R10 ;  /* 0x0000000415107825 */ /* 0x000fe200078e020a */
[----:B------:R-:W2:Y:S05]  /*01f0*/  LDG.E R20, desc[UR4][R2.64] ;  /* 0x0000000402147981 */ /* 0x000eaa000c1e1900 */
[----:B------:R-:W3:Y:S02]  /*0200*/  LDG.E R17, desc[UR4][R16.64] ;  /* 0x0000000410117981 */ /* 0x000ee4000c1e1900 */
[----:B---3--:R-:W-:-:S05]  /*0210*/  IMAD.WIDE R14, R17, 0x4, R8 ;  /* 0x00000004110e7825 */ /* 0x008fca00078e0208 */
[----:B------:R-:W3:Y:S01]  /*0220*/  LDG.E R22, desc[UR4][R14.64] ;  /* 0x000000040e167981 */ /* 0x000ee2000c1e1900 */
[----:B--2---:R-:W-:Y:S01]  /*0230*/  IADD3 R23, PT, PT, R20, 0x1, RZ ;  /* 0x0000000114177810 */ /* 0x004fe20007ffe0ff */
[----:B------:R-:W-:Y:S01]  /*0240*/  BSSY.RECONVERGENT B1, `(.L_x_1) ;  /* 0x000000a000017945 */ /* 0x000fe20003800200 */
[----:B------:R-:W-:Y:S02]  /*0250*/  VIADD R21, R21, 0x1 ;  /* 0x0000000115157836 */ /* 0x000fe40000000000 */
[----:B---3--:R-:W-:-:S13]  /*0260*/  ISETP.GE.AND P1, PT, R23, R22, PT ;  /* 0x000000161700720c */ /* 0x008fda0003f26270 */
[----:B------:R-:W-:Y:S05]  /*0270*/  @P1 BRA `(.L_x_2) ;  /* 0x0000000000181947 */ /* 0x000fea0003800000 */
[----:B------:R-:W-:Y:S01]  /*0280*/  IMAD.WIDE R16, R17, 0x4, R12 ;  /* 0x0000000411107825 */ /* 0x000fe200078e020c */
[----:B------:R0:W-:Y:S04]  /*0290*/  STG.E desc[UR4][R14.64], R23 ;  /* 0x000000170e007986 */ /* 0x0001e8000c101904 */
[----:B------:R0:W-:Y:S04]  /*02a0*/  STG.E desc[UR4][R16.64], R0 ;  /* 0x0000000010007986 */ /* 0x0001e8000c101904 */
[----:B------:R0:W5:Y:S04]  /*02b0*/  LDG.E R19, desc[UR4][R6.64] ;  /* 0x0000000406137981 */ /* 0x000168000c1e1900 */
[----:B------:R0:W5:Y:S01]  /*02c0*/  LDG.E R18, desc[UR4][R4.64] ;  /* 0x0000000404127981 */ /* 0x000162000c1e1900 */
[----:B------:R-:W-:-:S13]  /*02d0*/  PLOP3.LUT P0, PT, PT, PT, PT, 0x80, 0x8 ;  /* 0x000000000008781c */ /* 0x000fda0003f0f070 */
.L_x_2:
[----:B------:R-:W-:Y:S05]  /*02e0*/  BSYNC.RECONVERGENT B1 ;  /* 0x0000000000017941 */ /* 0x000fea0003800200 */
.L_x_1:
[----:B0----5:R-:W-:-:S04]  /*02f0*/  IADD3 R14, PT, PT, R18, R19, RZ ;  /* 0x00000013120e7210 */ /* 0x021fc80007ffe0ff */
[----:B------:R-:W-:-:S13]  /*0300*/  ISETP.GE.AND P1, PT, R21, R14, PT ;  /* 0x0000000e1500720c */ /* 0x000fda0003f26270 */
[----:B------:R-:W-:Y:S05]  /*0310*/  @!P1 BRA `(.L_x_3) ;  /* 0xfffffffc00b09947 */ /* 0x000fea000383ffff */
[----:B------:R-:W-:Y:S05]  /*0320*/  BSYNC.RECONVERGENT B0 ;  /* 0x0000000000007941 */ /* 0x000fea0003800200 */
.L_x_0:
[----:B------:R-:W-:Y:S05]  /*0330*/  @!P0 EXIT ;  /* 0x000000000000894d */ /* 0x000fea0003800000 */
[----:B------:R-:W0:Y:S01]  /*0340*/  LDC.64 R2, c[0x0][0x3b0] ;  /* 0x0000ec00ff027b82 */ /* 0x000e220000000a00 */
[----:B------:R-:W-:-:S05]  /*0350*/  HFMA2 R5, -RZ, RZ, 0, 5.9604644775390625e-08 ;  /* 0x00000001ff057431 */ /* 0x000fca00000001ff */
[----:B0-----:R-:W-:Y:S01]  /*0360*/  STG.E desc[UR4][R2.64], R5 ;  /* 0x0000000502007986 */ /* 0x001fe2000c101904 */
[----:B------:R-:W-:Y:S05]  /*0370*/  EXIT ;  /* 0x000000000000794d */ /* 0x000fea0003800000 */
.L_x_4:
[----:B------:R-:W-:-:S00]  /*0380*/  BRA `(.L_x_4) ;  /* 0xfffffffc00fc7947 */ /* 0x000fc0000383ffff */
[----:B------:R-:W-:-:S00]  /*0390*/  NOP ;  /* 0x0000000000007918 */ /* 0x000fc00000000000 */
        /* <DEDUP_REMOVED lines=14> */
.L_x_5:


//--------------------- .nv.shared.reserved.0     --------------------------
	.section	.nv.shared.reserved.0,"aw",@nobits
	.weak		__nv_reservedSMEM_offset_0_alias
	.size		__nv_reservedSMEM_offset_0_alias, 0, 64
	.other		__nv_reservedSMEM_offset_0_alias,@"STO_CUDA_RESERVED_SHARED STV_DEFAULT"
__nv_reservedSMEM_offset_0_alias:
	.zero		0
	.zero		64


//--------------------- .nv.constant0.simpleBfs   --------------------------
	.section	.nv.constant0.simpleBfs,"a",@progbits
	.sectionflags	@""
	.align	4
.nv.constant0.simpleBfs:
	.zero		952


//--------------------- SYMBOLS --------------------------

	.type		.nv.reservedSmem.offset0,@object
	.size		.nv.reservedSmem.offset0,0x4
